	.headerflags	@"EF_CUDA_TEXMODE_UNIFIED EF_CUDA_64BIT_ADDRESS EF_CUDA_ACCELERATORS EF_CUDA_SM90 EF_CUDA_VIRTUAL_SM(EF_CUDA_SM90)"
	.elftype	@"ET_EXEC"


//--------------------- .nv.info                  --------------------------
	.section	.nv.info,"",@"SHT_CUDA_INFO"
	.align	4


	//----- nvinfo : EIATTR_REGCOUNT
	.align		4
        /*0000*/ 	.byte	0x04, 0x2f
        /*0002*/ 	.short	(.L_1 - .L_0)
	.align		4
.L_0:
        /*0004*/ 	.word	index@(triton_poi_fused__unsafe_index_add_mul_sub_7)
        /*0008*/ 	.word	0x0000000e


	//----- nvinfo : EIATTR_MIN_STACK_SIZE
	.align		4
.L_1:
        /*000c*/ 	.byte	0x04, 0x12
        /*000e*/ 	.short	(.L_3 - .L_2)
	.align		4
.L_2:
        /*0010*/ 	.word	index@(triton_poi_fused__unsafe_index_add_mul_sub_7)
        /*0014*/ 	.word	0x00000000


	//----- nvinfo : EIATTR_FRAME_SIZE
	.align		4
.L_3:
        /*0018*/ 	.byte	0x04, 0x11
        /*001a*/ 	.short	(.L_5 - .L_4)
	.align		4
.L_4:
        /*001c*/ 	.word	index@(triton_poi_fused__unsafe_index_add_mul_sub_7)
        /*0020*/ 	.word	0x00000000


	//----- nvinfo : EIATTR_MIN_STACK_SIZE
	.align		4
.L_5:
        /*0024*/ 	.byte	0x04, 0x12
        /*0026*/ 	.short	(.L_7 - .L_6)
	.align		4
.L_6:
        /*0028*/ 	.word	index@(triton_poi_fused__unsafe_index_add_mul_sub_7)
        /*002c*/ 	.word	0x00000000
.L_7:


//--------------------- .nv.info.triton_poi_fused__unsafe_index_add_mul_sub_7 --------------------------
	.section	.nv.info.triton_poi_fused__unsafe_index_add_mul_sub_7,"",@"SHT_CUDA_INFO"
	.sectionflags	@""
	.align	4


	//----- nvinfo : EIATTR_CUDA_API_VERSION
	.align		4
        /*0000*/ 	.byte	0x04, 0x37
        /*0002*/ 	.short	(.L_9 - .L_8)
.L_8:
        /*0004*/ 	.word	0x0000007c


	//----- nvinfo : EIATTR_KPARAM_INFO
	.align		4
.L_9:
        /*0008*/ 	.byte	0x04, 0x17
        /*000a*/ 	.short	(.L_11 - .L_10)
.L_10:
        /*000c*/ 	.word	0x00000000
        /*0010*/ 	.short	0x0006
        /*0012*/ 	.short	0x0030
        /*0014*/ 	.byte	0x00, 0xf0, 0x11, 0x00


	//----- nvinfo : EIATTR_KPARAM_INFO
	.align		4
.L_11:
        /*0018*/ 	.byte	0x04, 0x17
        /*001a*/ 	.short	(.L_13 - .L_12)
.L_12:
        /*001c*/ 	.word	0x00000000
        /*0020*/ 	.short	0x0005
        /*0022*/ 	.short	0x0028
        /*0024*/ 	.byte	0x00, 0xf4, 0x21, 0x00


	//----- nvinfo : EIATTR_KPARAM_INFO
	.align		4
.L_13:
        /*0028*/ 	.byte	0x04, 0x17
        /*002a*/ 	.short	(.L_15 - .L_14)
.L_14:
        /*002c*/ 	.word	0x00000000
        /*0030*/ 	.short	0x0004
        /*0032*/ 	.short	0x0020
        /*0034*/ 	.byte	0x00, 0xf4, 0x21, 0x00


	//----- nvinfo : EIATTR_KPARAM_INFO
	.align		4
.L_15:
        /*0038*/ 	.byte	0x04, 0x17
        /*003a*/ 	.short	(.L_17 - .L_16)
.L_16:
        /*003c*/ 	.word	0x00000000
        /*0040*/ 	.short	0x0003
        /*0042*/ 	.short	0x0018
        /*0044*/ 	.byte	0x00, 0xf4, 0x21, 0x00


	//----- nvinfo : EIATTR_KPARAM_INFO
	.align		4
.L_17:
        /*0048*/ 	.byte	0x04, 0x17
        /*004a*/ 	.short	(.L_19 - .L_18)
.L_18:
        /*004c*/ 	.word	0x00000000
        /*0050*/ 	.short	0x0002
        /*0052*/ 	.short	0x0010
        /*0054*/ 	.byte	0x00, 0xf4, 0x21, 0x00


	//----- nvinfo : EIATTR_KPARAM_INFO
	.align		4
.L_19:
        /*0058*/ 	.byte	0x04, 0x17
        /*005a*/ 	.short	(.L_21 - .L_20)
.L_20:
        /*005c*/ 	.word	0x00000000
        /*0060*/ 	.short	0x0001
        /*0062*/ 	.short	0x0008
        /*0064*/ 	.byte	0x00, 0xf4, 0x21, 0x00


	//----- nvinfo : EIATTR_KPARAM_INFO
	.align		4
.L_21:
        /*0068*/ 	.byte	0x04, 0x17
        /*006a*/ 	.short	(.L_23 - .L_22)
.L_22:
        /*006c*/ 	.word	0x00000000
        /*0070*/ 	.short	0x0000
        /*0072*/ 	.short	0x0000
        /*0074*/ 	.byte	0x00, 0xf4, 0x21, 0x00


	//----- nvinfo : EIATTR_SPARSE_MMA_MASK
	.align		4
.L_23:
        /*0078*/ 	.byte	0x03, 0x50
        /*007a*/ 	.short	0x0000


	//----- nvinfo : EIATTR_MAXREG_COUNT
	.align		4
        /*007c*/ 	.byte	0x03, 0x1b
        /*007e*/ 	.short	0x00ff


	//----- nvinfo : EIATTR_EXIT_INSTR_OFFSETS
	.align		4
        /*0080*/ 	.byte	0x04, 0x1c
        /*0082*/ 	.short	(.L_25 - .L_24)


	//   ....[0]....
.L_24:
        /*0084*/ 	.word	0x00000180


	//----- nvinfo : EIATTR_REQNTID
	.align		4
.L_25:
        /*0088*/ 	.byte	0x04, 0x10
        /*008a*/ 	.short	(.L_27 - .L_26)
.L_26:
        /*008c*/ 	.word	0x00000080
        /*0090*/ 	.word	0x00000001
        /*0094*/ 	.word	0x00000001


	//----- nvinfo : EIATTR_CBANK_PARAM_SIZE
	.align		4
.L_27:
        /*0098*/ 	.byte	0x03, 0x19
        /*009a*/ 	.short	0x0034


	//----- nvinfo : EIATTR_PARAM_CBANK
	.align		4
        /*009c*/ 	.byte	0x04, 0x0a
        /*009e*/ 	.short	(.L_29 - .L_28)
	.align		4
.L_28:
        /*00a0*/ 	.word	index@(.nv.constant0.triton_poi_fused__unsafe_index_add_mul_sub_7)
        /*00a4*/ 	.short	0x0210
        /*00a6*/ 	.short	0x0034


	//----- nvinfo : EIATTR_SW_WAR
	.align		4
.L_29:
        /*00a8*/ 	.byte	0x04, 0x36
        /*00aa*/ 	.short	(.L_31 - .L_30)
.L_30:
        /*00ac*/ 	.word	0x00000008
.L_31:


//--------------------- .nv.callgraph             --------------------------
	.section	.nv.callgraph,"",@"SHT_CUDA_CALLGRAPH"
	.align	4
	.sectionentsize	8
	.align		4
        /*0000*/ 	.word	0x00000000
	.align		4
        /*0004*/ 	.word	0xffffffff
	.align		4
        /*0008*/ 	.word	0x00000000
	.align		4
        /*000c*/ 	.word	0xfffffffe
	.align		4
        /*0010*/ 	.word	0x00000000
	.align		4
        /*0014*/ 	.word	0xfffffffd
	.align		4
        /*0018*/ 	.word	0x00000000
	.align		4
        /*001c*/ 	.word	0xfffffffc


//--------------------- .text.triton_poi_fused__unsafe_index_add_mul_sub_7 --------------------------
	.section	.text.triton_poi_fused__unsafe_index_add_mul_sub_7,"ax",@progbits
	.align	128
        .global         triton_poi_fused__unsafe_index_add_mul_sub_7
        .type           triton_poi_fused__unsafe_index_add_mul_sub_7,@function
        .size           triton_poi_fused__unsafe_index_add_mul_sub_7,(.L_x_1 - triton_poi_fused__unsafe_index_add_mul_sub_7)
        .other          triton_poi_fused__unsafe_index_add_mul_sub_7,@"STO_CUDA_ENTRY STV_DEFAULT"
triton_poi_fused__unsafe_index_add_mul_sub_7:
.text.triton_poi_fused__unsafe_index_add_mul_sub_7:
[----:B------:R-:W-:Y:S01]  /*0000*/  LDC R1, c[0x0][0x28] ;  /* 0x00000a00ff017b82 */ /* 0x000fe20000000800 */
[----:B------:R-:W1:Y:S07]  /*0010*/  S2R R0, SR_TID.X ;  /* 0x0000000000007919 */ /* 0x000e6e0000002100 */
[----:B------:R-:W2:Y:S01]  /*0020*/  LDC.64 R2, c[0x0][0x220] ;  /* 0x00008800ff027b82 */ /* 0x000ea20000000a00 */
[----:B------:R-:W-:Y:S01]  /*0030*/  ULDC.64 UR4, c[0x0][0x208] ;  /* 0x0000820000047ab9 */ /* 0x000fe20000000a00 */
[----:B------:R-:W3:Y:S06]  /*0040*/  S2R R9, SR_CTAID.X ;  /* 0x0000000000097919 */ /* 0x000eec0000002500 */
[----:B------:R-:W4:Y:S01]  /*0050*/  LDC.64 R4, c[0x0][0x230] ;  /* 0x00008c00ff047b82 */ /* 0x000f220000000a00 */
[----:B-1----:R-:W-:-:S02]  /*0060*/  LOP3.LUT R0, R0, 0x7f, RZ, 0xc0, !PT ;  /* 0x0000007f00007812 */ /* 0x002fc400078ec0ff */
[----:B---3--:R-:W-:-:S03]  /*0070*/  SHF.R.S32.HI R6, RZ, 0x18, R9 ;  /* 0x00000018ff067819 */ /* 0x008fc60000011409 */
[----:B------:R-:W-:Y:S01]  /*0080*/  IMAD R9, R9, 0x80, R0 ;  /* 0x0000008009097824 */ /* 0x000fe200078e0200 */
[----:B------:R-:W-:-:S04]  /*0090*/  SGXT R0, R6, 0x1 ;  /* 0x000000010600781a */ /* 0x000fc80000000200 */
[CC--:B------:R-:W-:Y:S02]  /*00a0*/  LEA.HI R6, R0.reuse, R9.reuse, RZ, 0x2 ;  /* 0x0000000900067211 */ /* 0x0c0fe400078f10ff */
[----:B------:R-:W-:Y:S02]  /*00b0*/  LEA.HI R0, R0, R9, RZ, 0x4 ;  /* 0x0000000900007211 */ /* 0x000fe400078f20ff */
[----:B------:R-:W-:Y:S02]  /*00c0*/  LOP3.LUT R6, R6, 0xfffffffc, RZ, 0xc0, !PT ;  /* 0xfffffffc06067812 */ /* 0x000fe400078ec0ff */
[----:B------:R-:W-:-:S03]  /*00d0*/  SHF.R.S32.HI R11, RZ, 0x4, R0 ;  /* 0x00000004ff0b7819 */ /* 0x000fc60000011400 */
[----:B------:R-:W-:Y:S02]  /*00e0*/  IMAD.IADD R7, R9, 0x1, -R6 ;  /* 0x0000000109077824 */ /* 0x000fe400078e0a06 */
[----:B--2---:R-:W-:-:S04]  /*00f0*/  IMAD.WIDE R2, R11, 0x4, R2 ;  /* 0x000000040b027825 */ /* 0x004fc800078e0202 */
[----:B----4-:R-:W-:Y:S02]  /*0100*/  IMAD.WIDE R4, R7, 0x4, R4 ;  /* 0x0000000407047825 */ /* 0x010fe400078e0204 */
[----:B------:R-:W2:Y:S01]  /*0110*/  LDG.E.EL R2, desc[UR4][R2.64] ;  /* 0x0000000402027981 */ /* 0x000ea2000c2e1900 */
[----:B------:R-:W1:Y:S03]  /*0120*/  LDC.64 R6, c[0x0][0x238] ;  /* 0x00008e00ff067b82 */ /* 0x000e660000000a00 */
[----:B------:R-:W3:Y:S01]  /*0130*/  LDG.E.EL R5, desc[UR4][R4.64] ;  /* 0x0000000404057981 */ /* 0x000ee2000c2e1900 */
[----:B-1----:R-:W-:-:S04]  /*0140*/  IMAD.WIDE R6, R9, 0x4, R6 ;  /* 0x0000000409067825 */ /* 0x002fc800078e0206 */
[----:B--2---:R-:W-:-:S04]  /*0150*/  FADD R0, R2, -R2 ;  /* 0x8000000202007221 */ /* 0x004fc80000000000 */
[----:B---3--:R-:W-:-:S05]  /*0160*/  FFMA R9, R5, R0, R2 ;  /* 0x0000000005097223 */ /* 0x008fca0000000002 */
[----:B------:R-:W-:Y:S01]  /*0170*/  STG.E desc[UR4][R6.64], R9 ;  /* 0x0000000906007986 */ /* 0x000fe2000c101904 */
[----:B------:R-:W-:Y:S05]  /*0180*/  EXIT ;  /* 0x000000000000794d */ /* 0x000fea0003800000 */
.L_x_0:
[----:B------:R-:W-:-:S00]  /*0190*/  BRA `(.L_x_0) ;  /* 0xfffffffc00fc7947 */ /* 0x000fc0000383ffff */
[----:B------:R-:W-:-:S00]  /*01a0*/  NOP ;  /* 0x0000000000007918 */ /* 0x000fc00000000000 */
        /* <DEDUP_REMOVED lines=13> */
.L_x_1:


//--------------------- .nv.constant0.triton_poi_fused__unsafe_index_add_mul_sub_7 --------------------------
	.section	.nv.constant0.triton_poi_fused__unsafe_index_add_mul_sub_7,"a",@progbits
	.sectionflags	@""
	.align	4
.nv.constant0.triton_poi_fused__unsafe_index_add_mul_sub_7:
	.zero		580
